	.headerflags	@"EF_CUDA_TEXMODE_UNIFIED EF_CUDA_64BIT_ADDRESS EF_CUDA_ACCELERATORS EF_CUDA_SM90 EF_CUDA_VIRTUAL_SM(EF_CUDA_SM90)"
	.elftype	@"ET_EXEC"


//--------------------- .nv.info                  --------------------------
	.section	.nv.info,"",@"SHT_CUDA_INFO"
	.align	4


	//----- nvinfo : EIATTR_REGCOUNT
	.align		4
        /*0000*/ 	.byte	0x04, 0x2f
        /*0002*/ 	.short	(.L_3 - .L_2)
	.align		4
.L_2:
        /*0004*/ 	.word	index@(triton_poi_fused_div_mul_pow_sum_0)
        /*0008*/ 	.word	0x00000010


	//----- nvinfo : EIATTR_MIN_STACK_SIZE
	.align		4
.L_3:
        /*000c*/ 	.byte	0x04, 0x12
        /*000e*/ 	.short	(.L_5 - .L_4)
	.align		4
.L_4:
        /*0010*/ 	.word	index@(triton_poi_fused_div_mul_pow_sum_0)
        /*0014*/ 	.word	0x00000000


	//----- nvinfo : EIATTR_FRAME_SIZE
	.align		4
.L_5:
        /*0018*/ 	.byte	0x04, 0x11
        /*001a*/ 	.short	(.L_7 - .L_6)
	.align		4
.L_6:
        /*001c*/ 	.word	index@(triton_poi_fused_div_mul_pow_sum_0)
        /*0020*/ 	.word	0x00000000


	//----- nvinfo : EIATTR_MIN_STACK_SIZE
	.align		4
.L_7:
        /*0024*/ 	.byte	0x04, 0x12
        /*0026*/ 	.short	(.L_9 - .L_8)
	.align		4
.L_8:
        /*0028*/ 	.word	index@(triton_poi_fused_div_mul_pow_sum_0)
        /*002c*/ 	.word	0x00000000
.L_9:


//--------------------- .nv.info.triton_poi_fused_div_mul_pow_sum_0 --------------------------
	.section	.nv.info.triton_poi_fused_div_mul_pow_sum_0,"",@"SHT_CUDA_INFO"
	.sectionflags	@""
	.align	4


	//----- nvinfo : EIATTR_CUDA_API_VERSION
	.align		4
        /*0000*/ 	.byte	0x04, 0x37
        /*0002*/ 	.short	(.L_11 - .L_10)
.L_10:
        /*0004*/ 	.word	0x0000007c


	//----- nvinfo : EIATTR_KPARAM_INFO
	.align		4
.L_11:
        /*0008*/ 	.byte	0x04, 0x17
        /*000a*/ 	.short	(.L_13 - .L_12)
.L_12:
        /*000c*/ 	.word	0x00000000
        /*0010*/ 	.short	0x0002
        /*0012*/ 	.short	0x0010
        /*0014*/ 	.byte	0x00, 0xf0, 0x11, 0x00


	//----- nvinfo : EIATTR_KPARAM_INFO
	.align		4
.L_13:
        /*0018*/ 	.byte	0x04, 0x17
        /*001a*/ 	.short	(.L_15 - .L_14)
.L_14:
        /*001c*/ 	.word	0x00000000
        /*0020*/ 	.short	0x0001
        /*0022*/ 	.short	0x0008
        /*0024*/ 	.byte	0x00, 0xf4, 0x21, 0x00


	//----- nvinfo : EIATTR_KPARAM_INFO
	.align		4
.L_15:
        /*0028*/ 	.byte	0x04, 0x17
        /*002a*/ 	.short	(.L_17 - .L_16)
.L_16:
        /*002c*/ 	.word	0x00000000
        /*0030*/ 	.short	0x0000
        /*0032*/ 	.short	0x0000
        /*0034*/ 	.byte	0x00, 0xf4, 0x21, 0x00


	//----- nvinfo : EIATTR_SPARSE_MMA_MASK
	.align		4
.L_17:
        /*0038*/ 	.byte	0x03, 0x50
        /*003a*/ 	.short	0x0000


	//----- nvinfo : EIATTR_MAXREG_COUNT
	.align		4
        /*003c*/ 	.byte	0x03, 0x1b
        /*003e*/ 	.short	0x00ff


	//----- nvinfo : EIATTR_EXIT_INSTR_OFFSETS
	.align		4
        /*0040*/ 	.byte	0x04, 0x1c
        /*0042*/ 	.short	(.L_19 - .L_18)


	//   ....[0]....
.L_18:
        /*0044*/ 	.word	0x00000270


	//   ....[1]....
        /*0048*/ 	.word	0x00000290


	//----- nvinfo : EIATTR_REQNTID
	.align		4
.L_19:
        /*004c*/ 	.byte	0x04, 0x10
        /*004e*/ 	.short	(.L_21 - .L_20)
.L_20:
        /*0050*/ 	.word	0x00000080
        /*0054*/ 	.word	0x00000001
        /*0058*/ 	.word	0x00000001


	//----- nvinfo : EIATTR_CBANK_PARAM_SIZE
	.align		4
.L_21:
        /*005c*/ 	.byte	0x03, 0x19
        /*005e*/ 	.short	0x0014


	//----- nvinfo : EIATTR_PARAM_CBANK
	.align		4
        /*0060*/ 	.byte	0x04, 0x0a
        /*0062*/ 	.short	(.L_23 - .L_22)
	.align		4
.L_22:
        /*0064*/ 	.word	index@(.nv.constant0.triton_poi_fused_div_mul_pow_sum_0)
        /*0068*/ 	.short	0x0210
        /*006a*/ 	.short	0x0014


	//----- nvinfo : EIATTR_SW_WAR
	.align		4
.L_23:
        /*006c*/ 	.byte	0x04, 0x36
        /*006e*/ 	.short	(.L_25 - .L_24)
.L_24:
        /*0070*/ 	.word	0x00000008
.L_25:


//--------------------- .nv.callgraph             --------------------------
	.section	.nv.callgraph,"",@"SHT_CUDA_CALLGRAPH"
	.align	4
	.sectionentsize	8
	.align		4
        /*0000*/ 	.word	0x00000000
	.align		4
        /*0004*/ 	.word	0xffffffff
	.align		4
        /*0008*/ 	.word	0x00000000
	.align		4
        /*000c*/ 	.word	0xfffffffe
	.align		4
        /*0010*/ 	.word	0x00000000
	.align		4
        /*0014*/ 	.word	0xfffffffd
	.align		4
        /*0018*/ 	.word	0x00000000
	.align		4
        /*001c*/ 	.word	0xfffffffc


//--------------------- .nv.constant4             --------------------------
	.section	.nv.constant4,"a",@progbits
	.align	8
	.align		8
.nv.constant4:
        /*0000*/ 	.dword	_$_str
	.align		8
        /*0008*/ 	.dword	_$_str_$_2


//--------------------- .text.triton_poi_fused_div_mul_pow_sum_0 --------------------------
	.section	.text.triton_poi_fused_div_mul_pow_sum_0,"ax",@progbits
	.align	128
        .global         triton_poi_fused_div_mul_pow_sum_0
        .type           triton_poi_fused_div_mul_pow_sum_0,@function
        .size           triton_poi_fused_div_mul_pow_sum_0,(.L_x_1 - triton_poi_fused_div_mul_pow_sum_0)
        .other          triton_poi_fused_div_mul_pow_sum_0,@"STO_CUDA_ENTRY STV_DEFAULT"
triton_poi_fused_div_mul_pow_sum_0:
.text.triton_poi_fused_div_mul_pow_sum_0:
[----:B------:R-:W0:Y:S02]  /*0000*/  LDC R1, c[0x0][0x28] ;  /* 0x00000a00ff017b82 */ /* 0x000e240000000800 */
[----:B------:R-:W1:Y:S01]  /*0010*/  S2R R0, SR_TID.X ;  /* 0x0000000000007919 */ /* 0x000e620000002100 */
[----:B------:R-:W2:Y:S01]  /*0020*/  LDC.64 R2, c[0x0][0x210] ;  /* 0x00008400ff027b82 */ /* 0x000ea20000000a00 */
[----:B------:R-:W-:Y:S01]  /*0030*/  HFMA2.MMA R6, -RZ, RZ, 0, 0 ;  /* 0x00000000ff067435 */ /* 0x000fe200000001ff */
[----:B------:R-:W-:Y:S01]  /*0040*/  ULDC.64 UR4, c[0x0][0x208] ;  /* 0x0000820000047ab9 */ /* 0x000fe20000000a00 */
[----:B------:R-:W3:Y:S01]  /*0050*/  S2R R7, SR_CTAID.X ;  /* 0x0000000000077919 */ /* 0x000ee20000002500 */
[----:B------:R-:W-:Y:S02]  /*0060*/  CS2R R8, SRZ ;  /* 0x0000000000087805 */ /* 0x000fe4000001ff00 */
[----:B-1----:R-:W-:Y:S02]  /*0070*/  LOP3.LUT R0, R0, 0x7f, RZ, 0xc0, !PT ;  /* 0x0000007f00007812 */ /* 0x002fe400078ec0ff */
[----:B---3--:R-:W-:Y:S02]  /*0080*/  SHF.R.S32.HI R4, RZ, 0x18, R7 ;  /* 0x00000018ff047819 */ /* 0x008fe40000011407 */
[----:B------:R-:W-:-:S02]  /*0090*/  LEA R7, R7, R0, 0x7 ;  /* 0x0000000007077211 */ /* 0x000fc400078e38ff */
[----:B------:R-:W-:Y:S02]  /*00a0*/  SGXT R0, R4, 0x1 ;  /* 0x000000010400781a */ /* 0x000fe40000000200 */
[----:B------:R-:W-:Y:S02]  /*00b0*/  ISETP.GE.AND P2, PT, R7, 0x100, PT ;  /* 0x000001000700780c */ /* 0x000fe40003f46270 */
[----:B------:R-:W-:-:S04]  /*00c0*/  LEA.HI R0, R0, R7, RZ, 0x2 ;  /* 0x0000000700007211 */ /* 0x000fc800078f10ff */
[----:B------:R-:W-:Y:S02]  /*00d0*/  LOP3.LUT R5, R0, 0xfffffffc, RZ, 0xc0, !PT ;  /* 0xfffffffc00057812 */ /* 0x000fe400078ec0ff */
[----:B------:R-:W-:-:S03]  /*00e0*/  MOV R0, RZ ;  /* 0x000000ff00007202 */ /* 0x000fc60000000f00 */
[----:B--2---:R-:W-:-:S05]  /*00f0*/  IMAD.WIDE R4, R5, 0x4, R2 ;  /* 0x0000000405047825 */ /* 0x004fca00078e0202 */
[----:B------:R-:W2:Y:S04]  /*0100*/  @!P2 LDG.E.EL R6, desc[UR4][R4.64+0x4] ;  /* 0x000004040406a981 */ /* 0x000ea8000c2e1900 */
[----:B------:R-:W3:Y:S04]  /*0110*/  @!P2 LDG.E.EL R0, desc[UR4][R4.64] ;  /* 0x000000040400a981 */ /* 0x000ee8000c2e1900 */
[----:B------:R-:W4:Y:S04]  /*0120*/  @!P2 LDG.E.EL R8, desc[UR4][R4.64+0x8] ;  /* 0x000008040408a981 */ /* 0x000f28000c2e1900 */
[----:B------:R1:W5:Y:S01]  /*0130*/  @!P2 LDG.E.EL R9, desc[UR4][R4.64+0xc] ;  /* 0x00000c040409a981 */ /* 0x000362000c2e1900 */
[----:B------:R-:W-:Y:S01]  /*0140*/  HFMA2.MMA R13, -RZ, RZ, 0, 0 ;  /* 0x00000000ff0d7435 */ /* 0x000fe200000001ff */
[C---:B------:R-:W-:Y:S01]  /*0150*/  IMAD.WIDE R2, R7.reuse, 0x4, R2 ;  /* 0x0000000407027825 */ /* 0x040fe200078e0202 */
[----:B-1----:R-:W1:Y:S08]  /*0160*/  LDC.64 R4, c[0x0][0x218] ;  /* 0x00008600ff047b82 */ /* 0x002e700000000a00 */
[----:B------:R1:W5:Y:S02]  /*0170*/  @!P2 LDG.E R13, desc[UR4][R2.64] ;  /* 0x00000004020da981 */ /* 0x000364000c1e1900 */
[----:B-1----:R-:W-:-:S04]  /*0180*/  IMAD.WIDE R2, R7, 0x4, R4 ;  /* 0x0000000407027825 */ /* 0x002fc800078e0204 */
[----:B--2---:R-:W-:-:S04]  /*0190*/  FMUL R11, R6, R6 ;  /* 0x00000006060b7220 */ /* 0x004fc80000400000 */
[----:B---3--:R-:W-:-:S04]  /*01a0*/  FFMA R11, R0, R0, R11 ;  /* 0x00000000000b7223 */ /* 0x008fc8000000000b */
[----:B----4-:R-:W-:-:S04]  /*01b0*/  FFMA R8, R8, R8, R11 ;  /* 0x0000000808087223 */ /* 0x010fc8000000000b */
[----:B-----5:R-:W-:-:S04]  /*01c0*/  FFMA R8, R9, R9, R8 ;  /* 0x0000000909087223 */ /* 0x020fc80000000008 */
[----:B------:R-:W1:Y:S02]  /*01d0*/  MUFU.SQRT R0, R8 ;  /* 0x0000000800007308 */ /* 0x000e640000002000 */
[C---:B-1----:R-:W-:Y:S02]  /*01e0*/  FSETP.GT.AND P0, PT, R0.reuse, 8.50705917302346158658e+37, PT ;  /* 0x7e8000000000780b */ /* 0x042fe40003f04000 */
[----:B------:R-:W-:-:S11]  /*01f0*/  FSETP.GEU.AND P1, PT, R0, 1.175494350822287508e-38, PT ;  /* 0x008000000000780b */ /* 0x000fd60003f2e000 */
[----:B------:R-:W-:Y:S01]  /*0200*/  @P0 FMUL R0, R0, 0.25 ;  /* 0x3e80000000000820 */ /* 0x000fe20000400000 */
[----:B------:R-:W-:-:S03]  /*0210*/  @P0 FMUL R13, R13, 0.25 ;  /* 0x3e8000000d0d0820 */ /* 0x000fc60000400000 */
[----:B------:R-:W-:Y:S01]  /*0220*/  @!P1 FMUL R0, R0, 16777216 ;  /* 0x4b80000000009820 */ /* 0x000fe20000400000 */
[----:B------:R-:W-:-:S05]  /*0230*/  @!P1 FMUL R13, R13, 16777216 ;  /* 0x4b8000000d0d9820 */ /* 0x000fca0000400000 */
[----:B------:R-:W1:Y:S02]  /*0240*/  MUFU.RCP R0, R0 ;  /* 0x0000000000007308 */ /* 0x000e640000001000 */
[----:B-1----:R-:W-:-:S04]  /*0250*/  FMUL R6, R0, R13 ;  /* 0x0000000d00067220 */ /* 0x002fc80000400000 */
[----:B------:R-:W-:Y:S01]  /*0260*/  FADD R5, R6, R6 ;  /* 0x0000000606057221 */ /* 0x000fe20000000000 */
[----:B------:R-:W-:Y:S06]  /*0270*/  @P2 EXIT ;  /* 0x000000000000294d */ /* 0x000fec0003800000 */
[----:B------:R-:W-:Y:S01]  /*0280*/  STG.E desc[UR4][R2.64], R5 ;  /* 0x0000000502007986 */ /* 0x000fe2000c101904 */
[----:B------:R-:W-:Y:S05]  /*0290*/  EXIT ;  /* 0x000000000000794d */ /* 0x000fea0003800000 */
.L_x_0:
[----:B------:R-:W-:-:S00]  /*02a0*/  BRA `(.L_x_0) ;  /* 0xfffffffc00fc7947 */ /* 0x000fc0000383ffff */
[----:B------:R-:W-:-:S00]  /*02b0*/  NOP ;  /* 0x0000000000007918 */ /* 0x000fc00000000000 */
        /* <DEDUP_REMOVED lines=12> */
.L_x_1:


//--------------------- .nv.global.init           --------------------------
	.section	.nv.global.init,"aw",@progbits
.nv.global.init:
	.type		_$_str,@object
	.size		_$_str,(_$_str_$_2 - _$_str)
_$_str:
        /*0000*/ 	.byte	0x5f, 0x5f, 0x43, 0x55, 0x44, 0x41, 0x5f, 0x46, 0x54, 0x5a, 0x00
	.type		_$_str_$_2,@object
	.size		_$_str_$_2,(.L_1 - _$_str_$_2)
_$_str_$_2:
        /*000b*/ 	.byte	0x5f, 0x5f, 0x43, 0x55, 0x44, 0x41, 0x5f, 0x50, 0x52, 0x45, 0x43, 0x5f, 0x53, 0x51, 0x52, 0x54
        /*001b*/ 	.byte	0x00
.L_1:


//--------------------- .nv.constant0.triton_poi_fused_div_mul_pow_sum_0 --------------------------
	.section	.nv.constant0.triton_poi_fused_div_mul_pow_sum_0,"a",@progbits
	.sectionflags	@""
	.align	4
.nv.constant0.triton_poi_fused_div_mul_pow_sum_0:
	.zero		548
